//
// Generated by NVIDIA NVVM Compiler
//
// Compiler Build ID: CL-36424714
// Cuda compilation tools, release 13.0, V13.0.88
// Based on NVVM 20.0.0
//

.version 9.0
.target sm_100
.address_size 64

	// .globl	_Z32adaptive_avg_pool_sigmoid_kernelPKfPfiiii

.visible .entry _Z32adaptive_avg_pool_sigmoid_kernelPKfPfiiii(
	.param .u64 .ptr .align 1 _Z32adaptive_avg_pool_sigmoid_kernelPKfPfiiii_param_0,
	.param .u64 .ptr .align 1 _Z32adaptive_avg_pool_sigmoid_kernelPKfPfiiii_param_1,
	.param .u32 _Z32adaptive_avg_pool_sigmoid_kernelPKfPfiiii_param_2,
	.param .u32 _Z32adaptive_avg_pool_sigmoid_kernelPKfPfiiii_param_3,
	.param .u32 _Z32adaptive_avg_pool_sigmoid_kernelPKfPfiiii_param_4,
	.param .u32 _Z32adaptive_avg_pool_sigmoid_kernelPKfPfiiii_param_5
)
{
	.reg .pred 	%p<16>;
	.reg .b32 	%r<50>;
	.reg .b32 	%f<106>;
	.reg .b64 	%rd<16>;

	ld.param.u64 	%rd5, [_Z32adaptive_avg_pool_sigmoid_kernelPKfPfiiii_param_0];
	ld.param.u64 	%rd4, [_Z32adaptive_avg_pool_sigmoid_kernelPKfPfiiii_param_1];
	ld.param.u32 	%r26, [_Z32adaptive_avg_pool_sigmoid_kernelPKfPfiiii_param_2];
	ld.param.u32 	%r23, [_Z32adaptive_avg_pool_sigmoid_kernelPKfPfiiii_param_3];
	ld.param.u32 	%r24, [_Z32adaptive_avg_pool_sigmoid_kernelPKfPfiiii_param_4];
	ld.param.u32 	%r25, [_Z32adaptive_avg_pool_sigmoid_kernelPKfPfiiii_param_5];
	cvta.to.global.u64 	%rd1, %rd5;
	mov.u32 	%r27, %ctaid.y;
	mov.u32 	%r28, %ntid.y;
	mov.u32 	%r29, %tid.y;
	mad.lo.s32 	%r1, %r27, %r28, %r29;
	mov.u32 	%r30, %ctaid.x;
	mov.u32 	%r31, %ntid.x;
	mov.u32 	%r32, %tid.x;
	mad.lo.s32 	%r2, %r30, %r31, %r32;
	setp.ge.s32 	%p1, %r1, %r26;
	setp.ge.s32 	%p2, %r2, %r23;
	or.pred  	%p3, %p1, %p2;
	mov.f32 	%f104, 0f00000000;
	@%p3 bra 	$L__BB0_18;
	setp.lt.s32 	%p4, %r24, 1;
	@%p4 bra 	$L__BB0_17;
	setp.lt.s32 	%p5, %r25, 1;
	@%p5 bra 	$L__BB0_17;
	and.b32  	%r3, %r25, 15;
	add.s32 	%r4, %r3, -1;
	and.b32  	%r5, %r25, 7;
	add.s32 	%r6, %r5, -1;
	and.b32  	%r7, %r25, 2147483632;
	and.b32  	%r8, %r25, 3;
	neg.s32 	%r9, %r7;
	add.s64 	%rd2, %rd1, 32;
	mad.lo.s32 	%r34, %r23, %r1, %r2;
	mul.lo.s32 	%r10, %r34, %r24;
	mov.f32 	%f104, 0f00000000;
	mov.b32 	%r44, 0;
$L__BB0_4:
	setp.lt.u32 	%p6, %r25, 16;
	add.s32 	%r36, %r44, %r10;
	mul.lo.s32 	%r12, %r36, %r25;
	mov.b32 	%r48, 0;
	mov.u32 	%r45, %r12;
	mov.u32 	%r46, %r9;
	@%p6 bra 	$L__BB0_6;
$L__BB0_5:
	.pragma "nounroll";
	mul.wide.s32 	%rd6, %r45, 4;
	add.s64 	%rd7, %rd2, %rd6;
	ld.global.f32 	%f21, [%rd7+-32];
	add.f32 	%f22, %f104, %f21;
	ld.global.f32 	%f23, [%rd7+-28];
	add.f32 	%f24, %f22, %f23;
	ld.global.f32 	%f25, [%rd7+-24];
	add.f32 	%f26, %f24, %f25;
	ld.global.f32 	%f27, [%rd7+-20];
	add.f32 	%f28, %f26, %f27;
	ld.global.f32 	%f29, [%rd7+-16];
	add.f32 	%f30, %f28, %f29;
	ld.global.f32 	%f31, [%rd7+-12];
	add.f32 	%f32, %f30, %f31;
	ld.global.f32 	%f33, [%rd7+-8];
	add.f32 	%f34, %f32, %f33;
	ld.global.f32 	%f35, [%rd7+-4];
	add.f32 	%f36, %f34, %f35;
	ld.global.f32 	%f37, [%rd7];
	add.f32 	%f38, %f36, %f37;
	ld.global.f32 	%f39, [%rd7+4];
	add.f32 	%f40, %f38, %f39;
	ld.global.f32 	%f41, [%rd7+8];
	add.f32 	%f42, %f40, %f41;
	ld.global.f32 	%f43, [%rd7+12];
	add.f32 	%f44, %f42, %f43;
	ld.global.f32 	%f45, [%rd7+16];
	add.f32 	%f46, %f44, %f45;
	ld.global.f32 	%f47, [%rd7+20];
	add.f32 	%f48, %f46, %f47;
	ld.global.f32 	%f49, [%rd7+24];
	add.f32 	%f50, %f48, %f49;
	ld.global.f32 	%f51, [%rd7+28];
	add.f32 	%f104, %f50, %f51;
	add.s32 	%r46, %r46, 16;
	add.s32 	%r45, %r45, 16;
	setp.eq.s32 	%p7, %r46, 0;
	mov.u32 	%r48, %r7;
	@%p7 bra 	$L__BB0_6;
	bra.uni 	$L__BB0_5;
$L__BB0_6:
	setp.eq.s32 	%p8, %r3, 0;
	@%p8 bra 	$L__BB0_16;
	setp.lt.u32 	%p9, %r4, 7;
	@%p9 bra 	$L__BB0_9;
	add.s32 	%r37, %r48, %r12;
	mul.wide.s32 	%rd8, %r37, 4;
	add.s64 	%rd9, %rd1, %rd8;
	ld.global.f32 	%f53, [%rd9];
	add.f32 	%f54, %f104, %f53;
	ld.global.f32 	%f55, [%rd9+4];
	add.f32 	%f56, %f54, %f55;
	ld.global.f32 	%f57, [%rd9+8];
	add.f32 	%f58, %f56, %f57;
	ld.global.f32 	%f59, [%rd9+12];
	add.f32 	%f60, %f58, %f59;
	ld.global.f32 	%f61, [%rd9+16];
	add.f32 	%f62, %f60, %f61;
	ld.global.f32 	%f63, [%rd9+20];
	add.f32 	%f64, %f62, %f63;
	ld.global.f32 	%f65, [%rd9+24];
	add.f32 	%f66, %f64, %f65;
	ld.global.f32 	%f67, [%rd9+28];
	add.f32 	%f104, %f66, %f67;
	add.s32 	%r48, %r48, 8;
$L__BB0_9:
	setp.eq.s32 	%p10, %r5, 0;
	@%p10 bra 	$L__BB0_16;
	setp.lt.u32 	%p11, %r6, 3;
	@%p11 bra 	$L__BB0_12;
	add.s32 	%r38, %r48, %r12;
	mul.wide.s32 	%rd10, %r38, 4;
	add.s64 	%rd11, %rd1, %rd10;
	ld.global.f32 	%f69, [%rd11];
	add.f32 	%f70, %f104, %f69;
	ld.global.f32 	%f71, [%rd11+4];
	add.f32 	%f72, %f70, %f71;
	ld.global.f32 	%f73, [%rd11+8];
	add.f32 	%f74, %f72, %f73;
	ld.global.f32 	%f75, [%rd11+12];
	add.f32 	%f104, %f74, %f75;
	add.s32 	%r48, %r48, 4;
$L__BB0_12:
	setp.eq.s32 	%p12, %r8, 0;
	@%p12 bra 	$L__BB0_16;
	setp.eq.s32 	%p13, %r8, 1;
	add.s32 	%r39, %r48, %r12;
	mul.wide.s32 	%rd12, %r39, 4;
	add.s64 	%rd3, %rd1, %rd12;
	ld.global.f32 	%f76, [%rd3];
	add.f32 	%f104, %f104, %f76;
	@%p13 bra 	$L__BB0_16;
	setp.eq.s32 	%p14, %r8, 2;
	ld.global.f32 	%f77, [%rd3+4];
	add.f32 	%f104, %f104, %f77;
	@%p14 bra 	$L__BB0_16;
	ld.global.f32 	%f78, [%rd3+8];
	add.f32 	%f104, %f104, %f78;
$L__BB0_16:
	add.s32 	%r44, %r44, 1;
	setp.ne.s32 	%p15, %r44, %r24;
	@%p15 bra 	$L__BB0_4;
$L__BB0_17:
	mul.lo.s32 	%r40, %r25, %r24;
	cvt.rn.f32.s32 	%f79, %r40;
	rcp.rn.f32 	%f80, %f79;
	mad.lo.s32 	%r41, %r23, %r1, %r2;
	cvta.to.global.u64 	%rd13, %rd4;
	mul.wide.s32 	%rd14, %r41, 4;
	add.s64 	%rd15, %rd13, %rd14;
	neg.f32 	%f81, %f104;
	mul.f32 	%f82, %f80, %f81;
	fma.rn.f32 	%f83, %f82, 0f3BBB989D, 0f3F000000;
	cvt.sat.f32.f32 	%f84, %f83;
	mov.f32 	%f85, 0f4B400001;
	mov.f32 	%f86, 0f437C0000;
	fma.rm.f32 	%f87, %f84, %f86, %f85;
	add.f32 	%f88, %f87, 0fCB40007F;
	neg.f32 	%f89, %f88;
	fma.rn.f32 	%f90, %f82, 0f3FB8AA3B, %f89;
	fma.rn.f32 	%f91, %f82, 0f32A57060, %f90;
	mov.b32 	%r42, %f87;
	shl.b32 	%r43, %r42, 23;
	mov.b32 	%f92, %r43;
	ex2.approx.ftz.f32 	%f93, %f91;
	fma.rn.f32 	%f94, %f93, %f92, 0f3F800000;
	rcp.rn.f32 	%f95, %f94;
	st.global.f32 	[%rd15], %f95;
$L__BB0_18:
	ret;

}


// ===== COMPILED SASS (sm_100) =====

	.target	sm_100

	.elftype	@"ET_EXEC"


//--------------------- .note.nv.tkinfo           --------------------------
	.section	.note.nv.tkinfo,"",@"SHT_NOTE"
	.sectionflags	@"SHF_NOTE_NV_TKINFO"
	.tkinfo
        /*0018*/ 	.word	0x00000002
        /*0030*/ 	.string	""
        /*0030*/ 	.string	"ptxas"
        /*0030*/ 	.string	"Cuda compilation tools, release 13.0, V13.0.88"
        /*0030*/ 	.string	"Build cuda_13.0.r13.0/compiler.36424714_0"
        /*0030*/ 	.string	"-arch sm_100 -m 64 "



//--------------------- .note.nv.cuinfo           --------------------------
	.section	.note.nv.cuinfo,"",@"SHT_NOTE"
	.sectionflags	@"SHF_NOTE_NV_CUINFO"
        /*0018*/ 	.short	0x0002
        /*001a*/ 	.short	0x0064
        /*001c*/ 	.short	0x0082
	.zero		2


//--------------------- .nv.info                  --------------------------
	.section	.nv.info,"",@"SHT_CUDA_INFO"
	.align	4


	//----- nvinfo : EIATTR_REGCOUNT
	.align		4
        /*0000*/ 	.byte	0x04, 0x2f
        /*0002*/ 	.short	(.L_1 - .L_0)
	.align		4
.L_0:
        /*0004*/ 	.word	index@(_Z32adaptive_avg_pool_sigmoid_kernelPKfPfiiii)
        /*0008*/ 	.word	0x00000020


	//----- nvinfo : EIATTR_FRAME_SIZE
	.align		4
.L_1:
        /*000c*/ 	.byte	0x04, 0x11
        /*000e*/ 	.short	(.L_3 - .L_2)
	.align		4
.L_2:
        /*0010*/ 	.word	index@($__internal_0_$__cuda_sm20_rcp_rn_f32_slowpath)
        /*0014*/ 	.word	0x00000000


	//----- nvinfo : EIATTR_FRAME_SIZE
	.align		4
.L_3:
        /*0018*/ 	.byte	0x04, 0x11
        /*001a*/ 	.short	(.L_5 - .L_4)
	.align		4
.L_4:
        /*001c*/ 	.word	index@(_Z32adaptive_avg_pool_sigmoid_kernelPKfPfiiii)
        /*0020*/ 	.word	0x00000000


	//----- nvinfo : EIATTR_MIN_STACK_SIZE
	.align		4
.L_5:
        /*0024*/ 	.byte	0x04, 0x12
        /*0026*/ 	.short	(.L_7 - .L_6)
	.align		4
.L_6:
        /*0028*/ 	.word	index@(_Z32adaptive_avg_pool_sigmoid_kernelPKfPfiiii)
        /*002c*/ 	.word	0x00000000
.L_7:


//--------------------- .nv.compat                --------------------------
	.section	.nv.compat,"",@"SHT_CUDA_COMPAT_INFO"
	.align	4
        /*0000*/ 	.byte	0x02, 0x09, 0x00, 0x00, 0x02, 0x02, 0x01, 0x00, 0x02, 0x05, 0x05, 0x00, 0x03, 0x07, 0x01, 0x01
        /*0010*/ 	.byte	0x02, 0x03, 0x00, 0x00, 0x02, 0x06, 0x01, 0x00, 0x04, 0x0b, 0x08, 0x00, 0x09, 0x00, 0x00, 0x00
        /*0020*/ 	.byte	0x00, 0x00, 0x00, 0x00


//--------------------- .nv.info._Z32adaptive_avg_pool_sigmoid_kernelPKfPfiiii --------------------------
	.section	.nv.info._Z32adaptive_avg_pool_sigmoid_kernelPKfPfiiii,"",@"SHT_CUDA_INFO"
	.sectionflags	@""
	.align	4


	//----- nvinfo : EIATTR_CUDA_API_VERSION
	.align		4
        /*0000*/ 	.byte	0x04, 0x37
        /*0002*/ 	.short	(.L_9 - .L_8)
.L_8:
        /*0004*/ 	.word	0x00000082


	//----- nvinfo : EIATTR_KPARAM_INFO
	.align		4
.L_9:
        /*0008*/ 	.byte	0x04, 0x17
        /*000a*/ 	.short	(.L_11 - .L_10)
.L_10:
        /*000c*/ 	.word	0x00000000
        /*0010*/ 	.short	0x0005
        /*0012*/ 	.short	0x001c
        /*0014*/ 	.byte	0x00, 0xf0, 0x11, 0x00


	//----- nvinfo : EIATTR_KPARAM_INFO
	.align		4
.L_11:
        /*0018*/ 	.byte	0x04, 0x17
        /*001a*/ 	.short	(.L_13 - .L_12)
.L_12:
        /*001c*/ 	.word	0x00000000
        /*0020*/ 	.short	0x0004
        /*0022*/ 	.short	0x0018
        /*0024*/ 	.byte	0x00, 0xf0, 0x11, 0x00


	//----- nvinfo : EIATTR_KPARAM_INFO
	.align		4
.L_13:
        /*0028*/ 	.byte	0x04, 0x17
        /*002a*/ 	.short	(.L_15 - .L_14)
.L_14:
        /*002c*/ 	.word	0x00000000
        /*0030*/ 	.short	0x0003
        /*0032*/ 	.short	0x0014
        /*0034*/ 	.byte	0x00, 0xf0, 0x11, 0x00


	//----- nvinfo : EIATTR_KPARAM_INFO
	.align		4
.L_15:
        /*0038*/ 	.byte	0x04, 0x17
        /*003a*/ 	.short	(.L_17 - .L_16)
.L_16:
        /*003c*/ 	.word	0x00000000
        /*0040*/ 	.short	0x0002
        /*0042*/ 	.short	0x0010
        /*0044*/ 	.byte	0x00, 0xf0, 0x11, 0x00


	//----- nvinfo : EIATTR_KPARAM_INFO
	.align		4
.L_17:
        /*0048*/ 	.byte	0x04, 0x17
        /*004a*/ 	.short	(.L_19 - .L_18)
.L_18:
        /*004c*/ 	.word	0x00000000
        /*0050*/ 	.short	0x0001
        /*0052*/ 	.short	0x0008
        /*0054*/ 	.byte	0x00, 0xf5, 0x21, 0x00


	//----- nvinfo : EIATTR_KPARAM_INFO
	.align		4
.L_19:
        /*0058*/ 	.byte	0x04, 0x17
        /*005a*/ 	.short	(.L_21 - .L_20)
.L_20:
        /*005c*/ 	.word	0x00000000
        /*0060*/ 	.short	0x0000
        /*0062*/ 	.short	0x0000
        /*0064*/ 	.byte	0x00, 0xf5, 0x21, 0x00


	//----- nvinfo : EIATTR_SPARSE_MMA_MASK
	.align		4
.L_21:
        /*0068*/ 	.byte	0x03, 0x50
        /*006a*/ 	.short	0x0000


	//----- nvinfo : EIATTR_MAXREG_COUNT
	.align		4
        /*006c*/ 	.byte	0x03, 0x1b
        /*006e*/ 	.short	0x00ff


	//----- nvinfo : EIATTR_MERCURY_ISA_VERSION
	.align		4
        /*0070*/ 	.byte	0x03, 0x5f
        /*0072*/ 	.short	0x0101


	//----- nvinfo : EIATTR_VRC_CTA_INIT_COUNT
	.align		4
        /*0074*/ 	.byte	0x02, 0x4a
	.zero		1
	.zero		1


	//----- nvinfo : EIATTR_EXIT_INSTR_OFFSETS
	.align		4
        /*0078*/ 	.byte	0x04, 0x1c
        /*007a*/ 	.short	(.L_23 - .L_22)


	//   ....[0]....
.L_22:
        /*007c*/ 	.word	0x000000c0


	//   ....[1]....
        /*0080*/ 	.word	0x00000b80


	//----- nvinfo : EIATTR_CRS_STACK_SIZE
	.align		4
.L_23:
        /*0084*/ 	.byte	0x04, 0x1e
        /*0086*/ 	.short	(.L_25 - .L_24)
.L_24:
        /*0088*/ 	.word	0x00000000


	//----- nvinfo : EIATTR_CBANK_PARAM_SIZE
	.align		4
.L_25:
        /*008c*/ 	.byte	0x03, 0x19
        /*008e*/ 	.short	0x0020


	//----- nvinfo : EIATTR_PARAM_CBANK
	.align		4
        /*0090*/ 	.byte	0x04, 0x0a
        /*0092*/ 	.short	(.L_27 - .L_26)
	.align		4
.L_26:
        /*0094*/ 	.word	index@(.nv.constant0._Z32adaptive_avg_pool_sigmoid_kernelPKfPfiiii)
        /*0098*/ 	.short	0x0380
        /*009a*/ 	.short	0x0020


	//----- nvinfo : EIATTR_SW_WAR
	.align		4
.L_27:
        /*009c*/ 	.byte	0x04, 0x36
        /*009e*/ 	.short	(.L_29 - .L_28)
.L_28:
        /*00a0*/ 	.word	0x00000008
.L_29:


//--------------------- .nv.callgraph             --------------------------
	.section	.nv.callgraph,"",@"SHT_CUDA_CALLGRAPH"
	.align	4
	.sectionentsize	8
	.align		4
        /*0000*/ 	.word	0x00000000
	.align		4
        /*0004*/ 	.word	0xffffffff
	.align		4
        /*0008*/ 	.word	0x00000000
	.align		4
        /*000c*/ 	.word	0xfffffffe
	.align		4
        /*0010*/ 	.word	0x00000000
	.align		4
        /*0014*/ 	.word	0xfffffffd
	.align		4
        /*0018*/ 	.word	0x00000000
	.align		4
        /*001c*/ 	.word	0xfffffffc


//--------------------- .text._Z32adaptive_avg_pool_sigmoid_kernelPKfPfiiii --------------------------
	.section	.text._Z32adaptive_avg_pool_sigmoid_kernelPKfPfiiii,"ax",@progbits
	.align	128
        .global         _Z32adaptive_avg_pool_sigmoid_kernelPKfPfiiii
        .type           _Z32adaptive_avg_pool_sigmoid_kernelPKfPfiiii,@function
        .size           _Z32adaptive_avg_pool_sigmoid_kernelPKfPfiiii,(.L_x_17 - _Z32adaptive_avg_pool_sigmoid_kernelPKfPfiiii)
        .other          _Z32adaptive_avg_pool_sigmoid_kernelPKfPfiiii,@"STO_CUDA_ENTRY STV_DEFAULT"
_Z32adaptive_avg_pool_sigmoid_kernelPKfPfiiii:
.text._Z32adaptive_avg_pool_sigmoid_kernelPKfPfiiii:
[----:B------:R-:W-:Y:S01]  /*0000*/  LDC R1, c[0x0][0x37c] ;  /* 0x0000df00ff017b82 */ /* 0x000fe20000000800 */
[----:B------:R-:W0:Y:S07]  /*0010*/  S2R R0, SR_TID.X ;  /* 0x0000000000007919 */ /* 0x000e2e0000002100 */
[----:B------:R-:W1:Y:S01]  /*0020*/  LDC R4, c[0x0][0x364] ;  /* 0x0000d900ff047b82 */ /* 0x000e620000000800 */
[----:B------:R-:W2:Y:S01]  /*0030*/  LDCU.64 UR10, c[0x0][0x390] ;  /* 0x00007200ff0a77ac */ /* 0x000ea20008000a00 */
[----:B------:R-:W1:Y:S06]  /*0040*/  S2R R3, SR_TID.Y ;  /* 0x0000000000037919 */ /* 0x000e6c0000002200 */
[----:B------:R-:W0:Y:S08]  /*0050*/  S2UR UR5, SR_CTAID.X ;  /* 0x00000000000579c3 */ /* 0x000e300000002500 */
[----:B------:R-:W0:Y:S08]  /*0060*/  LDC R5, c[0x0][0x360] ;  /* 0x0000d800ff057b82 */ /* 0x000e300000000800 */
[----:B------:R-:W1:Y:S01]  /*0070*/  S2UR UR4, SR_CTAID.Y ;  /* 0x00000000000479c3 */ /* 0x000e620000002600 */
[----:B0-----:R-:W-:-:S05]  /*0080*/  IMAD R5, R5, UR5, R0 ;  /* 0x0000000505057c24 */ /* 0x001fca000f8e0200 */
[----:B--2---:R-:W-:Y:S01]  /*0090*/  ISETP.GE.AND P0, PT, R5, UR11, PT ;  /* 0x0000000b05007c0c */ /* 0x004fe2000bf06270 */
[----:B-1----:R-:W-:-:S05]  /*00a0*/  IMAD R4, R4, UR4, R3 ;  /* 0x0000000404047c24 */ /* 0x002fca000f8e0203 */
[----:B------:R-:W-:-:S13]  /*00b0*/  ISETP.GE.OR P0, PT, R4, UR10, P0 ;  /* 0x0000000a04007c0c */ /* 0x000fda0008706670 */
[----:B------:R-:W-:Y:S05]  /*00c0*/  @P0 EXIT ;  /* 0x000000000000094d */ /* 0x000fea0003800000 */
[----:B------:R-:W0:Y:S01]  /*00d0*/  LDCU.64 UR6, c[0x0][0x398] ;  /* 0x00007300ff0677ac */ /* 0x000e220008000a00 */
[----:B------:R-:W-:Y:S01]  /*00e0*/  HFMA2 R19, -RZ, RZ, 0, 0 ;  /* 0x00000000ff137431 */ /* 0x000fe200000001ff */
[----:B------:R-:W1:Y:S01]  /*00f0*/  LDCU.64 UR8, c[0x0][0x358] ;  /* 0x00006b00ff0877ac */ /* 0x000e620008000a00 */
[----:B0-----:R-:W-:Y:S01]  /*0100*/  MOV R6, UR7 ;  /* 0x0000000700067c02 */ /* 0x001fe20008000f00 */
[----:B------:R-:W-:-:S03]  /*0110*/  UISETP.GE.AND UP0, UPT, UR6, 0x1, UPT ;  /* 0x000000010600788c */ /* 0x000fc6000bf06270 */
[----:B------:R-:W-:-:S04]  /*0120*/  ISETP.GE.AND P0, PT, R6, 0x1, PT ;  /* 0x000000010600780c */ /* 0x000fc80003f06270 */
[----:B------:R-:W-:-:S13]  /*0130*/  PLOP3.LUT P0, PT, P0, PT, UP0, 0x5d, 0xd5 ;  /* 0x0000000000d5781c */ /* 0x000fda000070eb0d */
[----:B-1----:R-:W-:Y:S05]  /*0140*/  @P0 BRA `(.L_x_0) ;  /* 0x0000000400dc0947 */ /* 0x002fea0003800000 */
[----:B------:R-:W0:Y:S01]  /*0150*/  LDCU.64 UR4, c[0x0][0x380] ;  /* 0x00007000ff0477ac */ /* 0x000e220008000a00 */
[----:B------:R-:W-:Y:S01]  /*0160*/  LOP3.LUT R24, R6, 0xf, RZ, 0xc0, !PT ;  /* 0x0000000f06187812 */ /* 0x000fe200078ec0ff */
[----:B------:R-:W-:Y:S01]  /*0170*/  IMAD R7, R4, UR11, R5 ;  /* 0x0000000b04077c24 */ /* 0x000fe2000f8e0205 */
[C---:B------:R-:W-:Y:S01]  /*0180*/  LOP3.LUT R25, R6.reuse, 0x7, RZ, 0xc0, !PT ;  /* 0x0000000706197812 */ /* 0x040fe200078ec0ff */
[----:B------:R-:W-:Y:S01]  /*0190*/  IMAD.MOV.U32 R10, RZ, RZ, RZ ;  /* 0x000000ffff0a7224 */ /* 0x000fe200078e00ff */
[----:B------:R-:W-:Y:S01]  /*01a0*/  LOP3.LUT R8, R6, 0x7ffffff0, RZ, 0xc0, !PT ;  /* 0x7ffffff006087812 */ /* 0x000fe200078ec0ff */
[----:B------:R-:W-:Y:S01]  /*01b0*/  VIADD R0, R24, 0xffffffff ;  /* 0xffffffff18007836 */ /* 0x000fe20000000000 */
[----:B------:R-:W-:Y:S02]  /*01c0*/  IADD3 R2, PT, PT, R25, -0x1, RZ ;  /* 0xffffffff19027810 */ /* 0x000fe40007ffe0ff */
[----:B------:R-:W-:Y:S02]  /*01d0*/  LOP3.LUT R9, R6, 0x3, RZ, 0xc0, !PT ;  /* 0x0000000306097812 */ /* 0x000fe400078ec0ff */
[----:B------:R-:W-:-:S02]  /*01e0*/  ISETP.GE.U32.AND P0, PT, R0, 0x7, PT ;  /* 0x000000070000780c */ /* 0x000fc40003f06070 */
[----:B------:R-:W-:Y:S02]  /*01f0*/  ISETP.GE.U32.AND P1, PT, R2, 0x3, PT ;  /* 0x000000030200780c */ /* 0x000fe40003f26070 */
[----:B------:R-:W-:Y:S02]  /*0200*/  MOV R19, RZ ;  /* 0x000000ff00137202 */ /* 0x000fe40000000f00 */
[----:B------:R-:W-:Y:S01]  /*0210*/  IADD3 R11, PT, PT, -R8, RZ, RZ ;  /* 0x000000ff080b7210 */ /* 0x000fe20007ffe1ff */
[----:B0-----:R-:W-:-:S04]  /*0220*/  UIADD3 UR4, UP0, UPT, UR4, 0x20, URZ ;  /* 0x0000002004047890 */ /* 0x001fc8000ff1e0ff */
[----:B------:R-:W-:-:S12]  /*0230*/  UIADD3.X UR5, UPT, UPT, URZ, UR5, URZ, UP0, !UPT ;  /* 0x00000005ff057290 */ /* 0x000fd800087fe4ff */
.L_x_6:
[----:B------:R-:W0:Y:S01]  /*0240*/  LDCU.64 UR6, c[0x0][0x398] ;  /* 0x00007300ff0677ac */ /* 0x000e220008000a00 */
[----:B------:R-:W-:Y:S02]  /*0250*/  MOV R13, RZ ;  /* 0x000000ff000d7202 */ /* 0x000fe40000000f00 */
[----:B0-----:R-:W-:Y:S01]  /*0260*/  MOV R6, UR7 ;  /* 0x0000000700067c02 */ /* 0x001fe20008000f00 */
[----:B------:R-:W-:Y:S02]  /*0270*/  IMAD R3, R7, UR6, R10 ;  /* 0x0000000607037c24 */ /* 0x000fe4000f8e020a */
[----:B------:R-:W-:Y:S01]  /*0280*/  VIADD R10, R10, 0x1 ;  /* 0x000000010a0a7836 */ /* 0x000fe20000000000 */
[----:B------:R-:W-:Y:S01]  /*0290*/  ISETP.GE.U32.AND P3, PT, R6, 0x10, PT ;  /* 0x000000100600780c */ /* 0x000fe20003f66070 */
[----:B------:R-:W-:-:S03]  /*02a0*/  IMAD R12, R3, R6, RZ ;  /* 0x00000006030c7224 */ /* 0x000fc600078e02ff */
[----:B------:R-:W-:-:S09]  /*02b0*/  ISETP.NE.AND P2, PT, R10, UR6, PT ;  /* 0x000000060a007c0c */ /* 0x000fd2000bf45270 */
[----:B------:R-:W-:Y:S05]  /*02c0*/  @!P3 BRA `(.L_x_1) ;  /* 0x0000000000a8b947 */ /* 0x000fea0003800000 */
[----:B------:R-:W-:Y:S01]  /*02d0*/  MOV R13, R12 ;  /* 0x0000000c000d7202 */ /* 0x000fe20000000f00 */
[----:B------:R-:W-:-:S07]  /*02e0*/  IMAD.MOV.U32 R0, RZ, RZ, R11 ;  /* 0x000000ffff007224 */ /* 0x000fce00078e000b */
.L_x_2:
[----:B------:R-:W-:Y:S02]  /*02f0*/  MOV R2, UR4 ;  /* 0x0000000400027c02 */ /* 0x000fe40008000f00 */
[----:B------:R-:W-:-:S03]  /*0300*/  MOV R3, UR5 ;  /* 0x0000000500037c02 */ /* 0x000fc60008000f00 */
[----:B------:R-:W-:-:S05]  /*0310*/  IMAD.WIDE R2, R13, 0x4, R2 ;  /* 0x000000040d027825 */ /* 0x000fca00078e0202 */
[----:B------:R-:W2:Y:S04]  /*0320*/  LDG.E R26, desc[UR8][R2.64+-0x20] ;  /* 0xffffe008021a7981 */ /* 0x000ea8000c1e1900 */
[----:B------:R-:W3:Y:S04]  /*0330*/  LDG.E R23, desc[UR8][R2.64+-0x1c] ;  /* 0xffffe40802177981 */ /* 0x000ee8000c1e1900 */
[----:B------:R-:W4:Y:S04]  /*0340*/  LDG.E R22, desc[UR8][R2.64+-0x18] ;  /* 0xffffe80802167981 */ /* 0x000f28000c1e1900 */
[----:B------:R-:W5:Y:S04]  /*0350*/  LDG.E R21, desc[UR8][R2.64+-0x14] ;  /* 0xffffec0802157981 */ /* 0x000f68000c1e1900 */
[----:B------:R-:W5:Y:S04]  /*0360*/  LDG.E R20, desc[UR8][R2.64+-0x10] ;  /* 0xfffff00802147981 */ /* 0x000f68000c1e1900 */
[----:B------:R-:W5:Y:S04]  /*0370*/  LDG.E R18, desc[UR8][R2.64+-0xc] ;  /* 0xfffff40802127981 */ /* 0x000f68000c1e1900 */
[----:B------:R-:W5:Y:S04]  /*0380*/  LDG.E R17, desc[UR8][R2.64+-0x8] ;  /* 0xfffff80802117981 */ /* 0x000f68000c1e1900 */
[----:B------:R-:W5:Y:S04]  /*0390*/  LDG.E R16, desc[UR8][R2.64+-0x4] ;  /* 0xfffffc0802107981 */ /* 0x000f68000c1e1900 */
[----:B------:R-:W5:Y:S04]  /*03a0*/  LDG.E R15, desc[UR8][R2.64] ;  /* 0x00000008020f7981 */ /* 0x000f68000c1e1900 */
[----:B------:R-:W5:Y:S01]  /*03b0*/  LDG.E R14, desc[UR8][R2.64+0x4] ;  /* 0x00000408020e7981 */ /* 0x000f62000c1e1900 */
[----:B--2---:R-:W-:-:S03]  /*03c0*/  FADD R26, R26, R19 ;  /* 0x000000131a1a7221 */ /* 0x004fc60000000000 */
[----:B------:R-:W2:Y:S01]  /*03d0*/  LDG.E R19, desc[UR8][R2.64+0x8] ;  /* 0x0000080802137981 */ /* 0x000ea2000c1e1900 */
[----:B---3--:R-:W-:-:S03]  /*03e0*/  FADD R27, R26, R23 ;  /* 0x000000171a1b7221 */ /* 0x008fc60000000000 */
[----:B------:R-:W3:Y:S01]  /*03f0*/  LDG.E R23, desc[UR8][R2.64+0xc] ;  /* 0x00000c0802177981 */ /* 0x000ee2000c1e1900 */
[----:B----4-:R-:W-:-:S03]  /*0400*/  FADD R26, R27, R22 ;  /* 0x000000161b1a7221 */ /* 0x010fc60000000000 */
[----:B------:R-:W4:Y:S01]  /*0410*/  LDG.E R22, desc[UR8][R2.64+0x10] ;  /* 0x0000100802167981 */ /* 0x000f22000c1e1900 */
[----:B-----5:R-:W-:-:S03]  /*0420*/  FADD R27, R26, R21 ;  /* 0x000000151a1b7221 */ /* 0x020fc60000000000 */
[----:B------:R-:W5:Y:S01]  /*0430*/  LDG.E R21, desc[UR8][R2.64+0x14] ;  /* 0x0000140802157981 */ /* 0x000f62000c1e1900 */
[----:B------:R-:W-:-:S03]  /*0440*/  FADD R27, R27, R20 ;  /* 0x000000141b1b7221 */ /* 0x000fc60000000000 */
[----:B------:R-:W5:Y:S04]  /*0450*/  LDG.E R20, desc[UR8][R2.64+0x18] ;  /* 0x0000180802147981 */ /* 0x000f68000c1e1900 */
[----:B------:R-:W5:Y:S01]  /*0460*/  LDG.E R26, desc[UR8][R2.64+0x1c] ;  /* 0x00001c08021a7981 */ /* 0x000f62000c1e1900 */
[----:B------:R-:W-:Y:S01]  /*0470*/  FADD R18, R27, R18 ;  /* 0x000000121b127221 */ /* 0x000fe20000000000 */
[----:B------:R-:W-:Y:S01]  /*0480*/  IADD3 R0, PT, PT, R0, 0x10, RZ ;  /* 0x0000001000007810 */ /* 0x000fe20007ffe0ff */
[----:B------:R-:W-:Y:S02]  /*0490*/  VIADD R13, R13, 0x10 ;  /* 0x000000100d0d7836 */ /* 0x000fe40000000000 */
[----:B------:R-:W-:Y:S01]  /*04a0*/  FADD R17, R18, R17 ;  /* 0x0000001112117221 */ /* 0x000fe20000000000 */
[----:B------:R-:W-:-:S03]  /*04b0*/  ISETP.NE.AND P3, PT, R0, RZ, PT ;  /* 0x000000ff0000720c */ /* 0x000fc60003f65270 */
[----:B------:R-:W-:-:S04]  /*04c0*/  FADD R16, R17, R16 ;  /* 0x0000001011107221 */ /* 0x000fc80000000000 */
[----:B------:R-:W-:-:S04]  /*04d0*/  FADD R15, R16, R15 ;  /* 0x0000000f100f7221 */ /* 0x000fc80000000000 */
[----:B------:R-:W-:-:S04]  /*04e0*/  FADD R14, R15, R14 ;  /* 0x0000000e0f0e7221 */ /* 0x000fc80000000000 */
[----:B--2---:R-:W-:-:S04]  /*04f0*/  FADD R14, R14, R19 ;  /* 0x000000130e0e7221 */ /* 0x004fc80000000000 */
[----:B---3--:R-:W-:-:S04]  /*0500*/  FADD R23, R14, R23 ;  /* 0x000000170e177221 */ /* 0x008fc80000000000 */
[----:B----4-:R-:W-:-:S04]  /*0510*/  FADD R22, R23, R22 ;  /* 0x0000001617167221 */ /* 0x010fc80000000000 */
[----:B-----5:R-:W-:-:S04]  /*0520*/  FADD R21, R22, R21 ;  /* 0x0000001516157221 */ /* 0x020fc80000000000 */
[----:B------:R-:W-:-:S04]  /*0530*/  FADD R21, R21, R20 ;  /* 0x0000001415157221 */ /* 0x000fc80000000000 */
[----:B------:R-:W-:Y:S01]  /*0540*/  FADD R19, R21, R26 ;  /* 0x0000001a15137221 */ /* 0x000fe20000000000 */
[----:B------:R-:W-:Y:S06]  /*0550*/  @P3 BRA `(.L_x_2) ;  /* 0xfffffffc00643947 */ /* 0x000fec000383ffff */
[----:B------:R-:W-:-:S07]  /*0560*/  MOV R13, R8 ;  /* 0x00000008000d7202 */ /* 0x000fce0000000f00 */
.L_x_1:
[----:B------:R-:W-:-:S13]  /*0570*/  ISETP.NE.AND P3, PT, R24, RZ, PT ;  /* 0x000000ff1800720c */ /* 0x000fda0003f65270 */
[----:B------:R-:W-:Y:S05]  /*0580*/  @!P3 BRA `(.L_x_3) ;  /* 0x0000000000c8b947 */ /* 0x000fea0003800000 */
[----:B------:R-:W-:Y:S01]  /*0590*/  ISETP.NE.AND P3, PT, R25, RZ, PT ;  /* 0x000000ff1900720c */ /* 0x000fe20003f65270 */
[----:B------:R-:W-:-:S12]  /*05a0*/  @!P0 BRA `(.L_x_4) ;  /* 0x0000000000508947 */ /* 0x000fd80003800000 */
[----:B------:R-:W0:Y:S01]  /*05b0*/  LDC.64 R2, c[0x0][0x380] ;  /* 0x0000e000ff027b82 */ /* 0x000e220000000a00 */
[----:B------:R-:W-:-:S05]  /*05c0*/  IADD3 R15, PT, PT, R12, R13, RZ ;  /* 0x0000000d0c0f7210 */ /* 0x000fca0007ffe0ff */
[----:B0-----:R-:W-:-:S05]  /*05d0*/  IMAD.WIDE R2, R15, 0x4, R2 ;  /* 0x000000040f027825 */ /* 0x001fca00078e0202 */
[----:B------:R-:W2:Y:S04]  /*05e0*/  LDG.E R0, desc[UR8][R2.64] ;  /* 0x0000000802007981 */ /* 0x000ea8000c1e1900 */
[----:B------:R-:W3:Y:S04]  /*05f0*/  LDG.E R15, desc[UR8][R2.64+0x4] ;  /* 0x00000408020f7981 */ /* 0x000ee8000c1e1900 */
[----:B------:R-:W4:Y:S04]  /*0600*/  LDG.E R17, desc[UR8][R2.64+0x8] ;  /* 0x0000080802117981 */ /* 0x000f28000c1e1900 */
[----:B------:R-:W5:Y:S04]  /*0610*/  LDG.E R21, desc[UR8][R2.64+0xc] ;  /* 0x00000c0802157981 */ /* 0x000f68000c1e1900 */
[----:B------:R-:W5:Y:S04]  /*0620*/  LDG.E R23, desc[UR8][R2.64+0x10] ;  /* 0x0000100802177981 */ /* 0x000f68000c1e1900 */
[----:B------:R-:W5:Y:S04]  /*0630*/  LDG.E R27, desc[UR8][R2.64+0x14] ;  /* 0x00001408021b7981 */ /* 0x000f68000c1e1900 */
[----:B------:R-:W5:Y:S04]  /*0640*/  LDG.E R29, desc[UR8][R2.64+0x18] ;  /* 0x00001808021d7981 */ /* 0x000f68000c1e1900 */
[----:B------:R-:W5:Y:S01]  /*0650*/  LDG.E R14, desc[UR8][R2.64+0x1c] ;  /* 0x00001c08020e7981 */ /* 0x000f62000c1e1900 */
[----:B------:R-:W-:Y:S01]  /*0660*/  IADD3 R13, PT, PT, R13, 0x8, RZ ;  /* 0x000000080d0d7810 */ /* 0x000fe20007ffe0ff */
[----:B--2---:R-:W-:-:S04]  /*0670*/  FADD R0, R19, R0 ;  /* 0x0000000013007221 */ /* 0x004fc80000000000 */
[----:B---3--:R-:W-:-:S04]  /*0680*/  FADD R0, R0, R15 ;  /* 0x0000000f00007221 */ /* 0x008fc80000000000 */
[----:B----4-:R-:W-:-:S04]  /*0690*/  FADD R0, R0, R17 ;  /* 0x0000001100007221 */ /* 0x010fc80000000000 */
[----:B-----5:R-:W-:-:S04]  /*06a0*/  FADD R0, R0, R21 ;  /* 0x0000001500007221 */ /* 0x020fc80000000000 */
[----:B------:R-:W-:-:S04]  /*06b0*/  FADD R0, R0, R23 ;  /* 0x0000001700007221 */ /* 0x000fc80000000000 */
[----:B------:R-:W-:-:S04]  /*06c0*/  FADD R0, R0, R27 ;  /* 0x0000001b00007221 */ /* 0x000fc80000000000 */
[----:B------:R-:W-:-:S04]  /*06d0*/  FADD R0, R0, R29 ;  /* 0x0000001d00007221 */ /* 0x000fc80000000000 */
[----:B------:R-:W-:-:S07]  /*06e0*/  FADD R19, R0, R14 ;  /* 0x0000000e00137221 */ /* 0x000fce0000000000 */
.L_x_4:
[----:B------:R-:W-:Y:S05]  /*06f0*/  @!P3 BRA `(.L_x_3) ;  /* 0x00000000006cb947 */ /* 0x000fea0003800000 */
[----:B------:R-:W-:Y:S01]  /*0700*/  ISETP.NE.AND P3, PT, R9, RZ, PT ;  /* 0x000000ff0900720c */ /* 0x000fe20003f65270 */
[----:B------:R-:W-:-:S12]  /*0710*/  @!P1 BRA `(.L_x_5) ;  /* 0x0000000000309947 */ /* 0x000fd80003800000 */
[----:B------:R-:W0:Y:S01]  /*0720*/  LDC.64 R2, c[0x0][0x380] ;  /* 0x0000e000ff027b82 */ /* 0x000e220000000a00 */
[----:B------:R-:W-:-:S04]  /*0730*/  IMAD.IADD R15, R12, 0x1, R13 ;  /* 0x000000010c0f7824 */ /* 0x000fc800078e020d */
[----:B0-----:R-:W-:-:S05]  /*0740*/  IMAD.WIDE R2, R15, 0x4, R2 ;  /* 0x000000040f027825 */ /* 0x001fca00078e0202 */
[----:B------:R-:W2:Y:S04]  /*0750*/  LDG.E R0, desc[UR8][R2.64] ;  /* 0x0000000802007981 */ /* 0x000ea8000c1e1900 */
[----:B------:R-:W3:Y:S04]  /*0760*/  LDG.E R15, desc[UR8][R2.64+0x4] ;  /* 0x00000408020f7981 */ /* 0x000ee8000c1e1900 */
[----:B------:R-:W4:Y:S04]  /*0770*/  LDG.E R17, desc[UR8][R2.64+0x8] ;  /* 0x0000080802117981 */ /* 0x000f28000c1e1900 */
[----:B------:R-:W5:Y:S01]  /*0780*/  LDG.E R21, desc[UR8][R2.64+0xc] ;  /* 0x00000c0802157981 */ /* 0x000f62000c1e1900 */
[----:B------:R-:W-:Y:S01]  /*0790*/  IADD3 R13, PT, PT, R13, 0x4, RZ ;  /* 0x000000040d0d7810 */ /* 0x000fe20007ffe0ff */
[----:B--2---:R-:W-:-:S04]  /*07a0*/  FADD R0, R19, R0 ;  /* 0x0000000013007221 */ /* 0x004fc80000000000 */
[----:B---3--:R-:W-:-:S04]  /*07b0*/  FADD R0, R0, R15 ;  /* 0x0000000f00007221 */ /* 0x008fc80000000000 */
[----:B----4-:R-:W-:-:S04]  /*07c0*/  FADD R0, R0, R17 ;  /* 0x0000001100007221 */ /* 0x010fc80000000000 */
[----:B-----5:R-:W-:-:S07]  /*07d0*/  FADD R19, R0, R21 ;  /* 0x0000001500137221 */ /* 0x020fce0000000000 */
.L_x_5:
[----:B------:R-:W-:Y:S05]  /*07e0*/  @!P3 BRA `(.L_x_3) ;  /* 0x000000000030b947 */ /* 0x000fea0003800000 */
[----:B------:R-:W0:Y:S01]  /*07f0*/  LDC.64 R2, c[0x0][0x380] ;  /* 0x0000e000ff027b82 */ /* 0x000e220000000a00 */
[----:B------:R-:W-:-:S05]  /*0800*/  IADD3 R13, PT, PT, R12, R13, RZ ;  /* 0x0000000d0c0d7210 */ /* 0x000fca0007ffe0ff */
[----:B0-----:R-:W-:-:S05]  /*0810*/  IMAD.WIDE R2, R13, 0x4, R2 ;  /* 0x000000040d027825 */ /* 0x001fca00078e0202 */
[----:B------:R-:W2:Y:S01]  /*0820*/  LDG.E R0, desc[UR8][R2.64] ;  /* 0x0000000802007981 */ /* 0x000ea2000c1e1900 */
[----:B------:R-:W-:Y:S01]  /*0830*/  ISETP.NE.AND P3, PT, R9, 0x1, PT ;  /* 0x000000010900780c */ /* 0x000fe20003f65270 */
[----:B--2---:R-:W-:-:S12]  /*0840*/  FADD R19, R19, R0 ;  /* 0x0000000013137221 */ /* 0x004fd80000000000 */
[----:B------:R-:W-:Y:S05]  /*0850*/  @!P3 BRA `(.L_x_3) ;  /* 0x000000000014b947 */ /* 0x000fea0003800000 */
[----:B------:R-:W-:Y:S01]  /*0860*/  ISETP.NE.AND P3, PT, R9, 0x2, PT ;  /* 0x000000020900780c */ /* 0x000fe20003f65270 */
[----:B------:R-:W2:-:S12]  /*0870*/  LDG.E R0, desc[UR8][R2.64+0x4] ;  /* 0x0000040802007981 */ /* 0x000e98000c1e1900 */
[----:B------:R-:W3:Y:S01]  /*0880*/  @P3 LDG.E R12, desc[UR8][R2.64+0x8] ;  /* 0x00000808020c3981 */ /* 0x000ee2000c1e1900 */
[----:B--2---:R-:W-:-:S04]  /*0890*/  FADD R19, R19, R0 ;  /* 0x0000000013137221 */ /* 0x004fc80000000000 */
[----:B---3--:R-:W-:-:S07]  /*08a0*/  @P3 FADD R19, R19, R12 ;  /* 0x0000000c13133221 */ /* 0x008fce0000000000 */
.L_x_3:
[----:B------:R-:W-:Y:S05]  /*08b0*/  @P2 BRA `(.L_x_6) ;  /* 0xfffffff800602947 */ /* 0x000fea000383ffff */
.L_x_0:
[----:B------:R-:W-:-:S05]  /*08c0*/  IMAD R6, R6, UR6, RZ ;  /* 0x0000000606067c24 */ /* 0x000fca000f8e02ff */
[----:B------:R-:W-:-:S04]  /*08d0*/  I2FP.F32.S32 R0, R6 ;  /* 0x0000000600007245 */ /* 0x000fc80000201400 */
[----:B------:R-:W-:-:S04]  /*08e0*/  IADD3 R2, PT, PT, R0, 0x1800000, RZ ;  /* 0x0180000000027810 */ /* 0x000fc80007ffe0ff */
[----:B------:R-:W-:-:S04]  /*08f0*/  LOP3.LUT R2, R2, 0x7f800000, RZ, 0xc0, !PT ;  /* 0x7f80000002027812 */ /* 0x000fc800078ec0ff */
[----:B------:R-:W-:-:S13]  /*0900*/  ISETP.GT.U32.AND P0, PT, R2, 0x1ffffff, PT ;  /* 0x01ffffff0200780c */ /* 0x000fda0003f04070 */
[----:B------:R-:W-:Y:S05]  /*0910*/  @P0 BRA `(.L_x_7) ;  /* 0x0000000000100947 */ /* 0x000fea0003800000 */
[----:B------:R-:W-:-:S07]  /*0920*/  MOV R6, 0x940 ;  /* 0x0000094000067802 */ /* 0x000fce0000000f00 */
[----:B------:R-:W-:Y:S05]  /*0930*/  CALL.REL.NOINC `($__internal_0_$__cuda_sm20_rcp_rn_f32_slowpath) ;  /* 0x0000000000947944 */ /* 0x000fea0003c00000 */
[----:B------:R-:W-:Y:S01]  /*0940*/  IMAD.MOV.U32 R2, RZ, RZ, R3 ;  /* 0x000000ffff027224 */ /* 0x000fe200078e0003 */
[----:B------:R-:W-:Y:S06]  /*0950*/  BRA `(.L_x_8) ;  /* 0x0000000000107947 */ /* 0x000fec0003800000 */
.L_x_7:
[----:B------:R-:W0:Y:S02]  /*0960*/  MUFU.RCP R3, R0 ;  /* 0x0000000000037308 */ /* 0x000e240000001000 */
[----:B0-----:R-:W-:-:S04]  /*0970*/  FFMA R2, R0, R3, -1 ;  /* 0xbf80000000027423 */ /* 0x001fc80000000003 */
[----:B------:R-:W-:-:S04]  /*0980*/  FADD.FTZ R2, -R2, -RZ ;  /* 0x800000ff02027221 */ /* 0x000fc80000010100 */
[----:B------:R-:W-:-:S07]  /*0990*/  FFMA R2, R3, R2, R3 ;  /* 0x0000000203027223 */ /* 0x000fce0000000003 */
.L_x_8:
[----:B------:R-:W-:Y:S02]  /*09a0*/  HFMA2 R3, -RZ, RZ, 0.96630859375, -0.0022525787353515625 ;  /* 0x3bbb989dff037431 */ /* 0x000fe400000001ff */
[----:B------:R-:W-:Y:S01]  /*09b0*/  FMUL R2, R2, -R19 ;  /* 0x8000001302027220 */ /* 0x000fe20000400000 */
[----:B------:R-:W-:Y:S01]  /*09c0*/  MOV R7, 0x437c0000 ;  /* 0x437c000000077802 */ /* 0x000fe20000000f00 */
[----:B------:R-:W0:Y:S01]  /*09d0*/  LDCU UR4, c[0x0][0x394] ;  /* 0x00007280ff0477ac */ /* 0x000e220008000800 */
[----:B------:R-:W-:Y:S01]  /*09e0*/  BSSY.RECONVERGENT B0, `(.L_x_9) ;  /* 0x0000018000007945 */ /* 0x000fe20003800200 */
[----:B------:R-:W-:-:S04]  /*09f0*/  FFMA.SAT R0, R2, R3, 0.5 ;  /* 0x3f00000002007423 */ /* 0x000fc80000002003 */
[----:B------:R-:W-:-:S04]  /*0a00*/  FFMA.RM R0, R0, R7, 12582913 ;  /* 0x4b40000100007423 */ /* 0x000fc80000004007 */
[C---:B------:R-:W-:Y:S01]  /*0a10*/  FADD R3, R0.reuse, -12583039 ;  /* 0xcb40007f00037421 */ /* 0x040fe20000000000 */
[----:B------:R-:W-:Y:S01]  /*0a20*/  SHF.L.U32 R0, R0, 0x17, RZ ;  /* 0x0000001700007819 */ /* 0x000fe200000006ff */
[----:B0-----:R-:W-:Y:S02]  /*0a30*/  IMAD R5, R4, UR4, R5 ;  /* 0x0000000404057c24 */ /* 0x001fe4000f8e0205 */
[----:B------:R-:W-:-:S04]  /*0a40*/  FFMA R3, R2, 1.4426950216293334961, -R3 ;  /* 0x3fb8aa3b02037823 */ /* 0x000fc80000000803 */
[----:B------:R-:W-:Y:S02]  /*0a50*/  FFMA R6, R2, 1.925963033500011079e-08, R3 ;  /* 0x32a5706002067823 */ /* 0x000fe40000000003 */
[----:B------:R-:W0:Y:S02]  /*0a60*/  LDC.64 R2, c[0x0][0x388] ;  /* 0x0000e200ff027b82 */ /* 0x000e240000000a00 */
[----:B------:R-:W1:Y:S02]  /*0a70*/  MUFU.EX2 R7, R6 ;  /* 0x0000000600077308 */ /* 0x000e640000000800 */
[----:B-1----:R-:W-:-:S04]  /*0a80*/  FFMA R8, R0, R7, 1 ;  /* 0x3f80000000087423 */ /* 0x002fc80000000007 */
[----:B------:R-:W-:Y:S02]  /*0a90*/  VIADD R0, R8, 0x1800000 ;  /* 0x0180000008007836 */ /* 0x000fe40000000000 */
[----:B0-----:R-:W-:-:S03]  /*0aa0*/  IMAD.WIDE R4, R5, 0x4, R2 ;  /* 0x0000000405047825 */ /* 0x001fc600078e0202 */
[----:B------:R-:W-:-:S04]  /*0ab0*/  LOP3.LUT R0, R0, 0x7f800000, RZ, 0xc0, !PT ;  /* 0x7f80000000007812 */ /* 0x000fc800078ec0ff */
[----:B------:R-:W-:-:S13]  /*0ac0*/  ISETP.GT.U32.AND P0, PT, R0, 0x1ffffff, PT ;  /* 0x01ffffff0000780c */ /* 0x000fda0003f04070 */
[----:B------:R-:W-:Y:S05]  /*0ad0*/  @P0 BRA `(.L_x_10) ;  /* 0x0000000000100947 */ /* 0x000fea0003800000 */
[----:B------:R-:W-:Y:S02]  /*0ae0*/  MOV R0, R8 ;  /* 0x0000000800007202 */ /* 0x000fe40000000f00 */
[----:B------:R-:W-:-:S07]  /*0af0*/  MOV R6, 0xb10 ;  /* 0x00000b1000067802 */ /* 0x000fce0000000f00 */
[----:B------:R-:W-:Y:S05]  /*0b00*/  CALL.REL.NOINC `($__internal_0_$__cuda_sm20_rcp_rn_f32_slowpath) ;  /* 0x0000000000207944 */ /* 0x000fea0003c00000 */
[----:B------:R-:W-:Y:S05]  /*0b10*/  BRA `(.L_x_11) ;  /* 0x0000000000107947 */ /* 0x000fea0003800000 */
.L_x_10:
[----:B------:R-:W0:Y:S02]  /*0b20*/  MUFU.RCP R3, R8 ;  /* 0x0000000800037308 */ /* 0x000e240000001000 */
[----:B0-----:R-:W-:-:S04]  /*0b30*/  FFMA R0, R8, R3, -1 ;  /* 0xbf80000008007423 */ /* 0x001fc80000000003 */
[----:B------:R-:W-:-:S04]  /*0b40*/  FADD.FTZ R0, -R0, -RZ ;  /* 0x800000ff00007221 */ /* 0x000fc80000010100 */
[----:B------:R-:W-:-:S07]  /*0b50*/  FFMA R3, R3, R0, R3 ;  /* 0x0000000003037223 */ /* 0x000fce0000000003 */
.L_x_11:
[----:B------:R-:W-:Y:S05]  /*0b60*/  BSYNC.RECONVERGENT B0 ;  /* 0x0000000000007941 */ /* 0x000fea0003800200 */
.L_x_9:
[----:B------:R-:W-:Y:S01]  /*0b70*/  STG.E desc[UR8][R4.64], R3 ;  /* 0x0000000304007986 */ /* 0x000fe2000c101908 */
[----:B------:R-:W-:Y:S05]  /*0b80*/  EXIT ;  /* 0x000000000000794d */ /* 0x000fea0003800000 */
        .weak           $__internal_0_$__cuda_sm20_rcp_rn_f32_slowpath
        .type           $__internal_0_$__cuda_sm20_rcp_rn_f32_slowpath,@function
        .size           $__internal_0_$__cuda_sm20_rcp_rn_f32_slowpath,(.L_x_17 - $__internal_0_$__cuda_sm20_rcp_rn_f32_slowpath)
$__internal_0_$__cuda_sm20_rcp_rn_f32_slowpath:
[----:B------:R-:W-:Y:S01]  /*0b90*/  SHF.L.U32 R2, R0, 0x1, RZ ;  /* 0x0000000100027819 */ /* 0x000fe200000006ff */
[----:B------:R-:W-:Y:S03]  /*0ba0*/  BSSY.RECONVERGENT B1, `(.L_x_12) ;  /* 0x0000030000017945 */ /* 0x000fe60003800200 */
[----:B------:R-:W-:-:S04]  /*0bb0*/  SHF.R.U32.HI R9, RZ, 0x18, R2 ;  /* 0x00000018ff097819 */ /* 0x000fc80000011602 */
[----:B------:R-:W-:-:S13]  /*0bc0*/  ISETP.NE.U32.AND P0, PT, R9, RZ, PT ;  /* 0x000000ff0900720c */ /* 0x000fda0003f05070 */
[----:B------:R-:W-:Y:S05]  /*0bd0*/  @P0 BRA `(.L_x_13) ;  /* 0x0000000000280947 */ /* 0x000fea0003800000 */
[----:B------:R-:W-:-:S04]  /*0be0*/  SHF.L.U32 R2, R0, 0x1, RZ ;  /* 0x0000000100027819 */ /* 0x000fc800000006ff */
[----:B------:R-:W-:-:S13]  /*0bf0*/  ISETP.NE.AND P0, PT, R2, RZ, PT ;  /* 0x000000ff0200720c */ /* 0x000fda0003f05270 */
[----:B------:R-:W-:Y:S01]  /*0c00*/  @P0 FFMA R7, R0, 1.84467440737095516160e+19, RZ ;  /* 0x5f80000000070823 */ /* 0x000fe200000000ff */
[----:B------:R-:W-:Y:S08]  /*0c10*/  @!P0 MUFU.RCP R3, R0 ;  /* 0x0000000000038308 */ /* 0x000ff00000001000 */
[----:B------:R-:W0:Y:S02]  /*0c20*/  @P0 MUFU.RCP R2, R7 ;  /* 0x0000000700020308 */ /* 0x000e240000001000 */
[----:B0-----:R-:W-:-:S04]  /*0c30*/  @P0 FFMA R8, R7, R2, -1 ;  /* 0xbf80000007080423 */ /* 0x001fc80000000002 */
[----:B------:R-:W-:-:S04]  /*0c40*/  @P0 FADD.FTZ R9, -R8, -RZ ;  /* 0x800000ff08090221 */ /* 0x000fc80000010100 */
[----:B------:R-:W-:-:S04]  /*0c50*/  @P0 FFMA R2, R2, R9, R2 ;  /* 0x0000000902020223 */ /* 0x000fc80000000002 */
[----:B------:R-:W-:Y:S01]  /*0c60*/  @P0 FFMA R3, R2, 1.84467440737095516160e+19, RZ ;  /* 0x5f80000002030823 */ /* 0x000fe200000000ff */
[----:B------:R-:W-:Y:S06]  /*0c70*/  BRA `(.L_x_14) ;  /* 0x0000000000887947 */ /* 0x000fec0003800000 */
.L_x_13:
[----:B------:R-:W-:-:S05]  /*0c80*/  VIADD R11, R9, 0xffffff03 ;  /* 0xffffff03090b7836 */ /* 0x000fca0000000000 */
[----:B------:R-:W-:-:S13]  /*0c90*/  ISETP.GT.U32.AND P0, PT, R11, 0x1, PT ;  /* 0x000000010b00780c */ /* 0x000fda0003f04070 */
[----:B------:R-:W-:Y:S05]  /*0ca0*/  @P0 BRA `(.L_x_15) ;  /* 0x0000000000780947 */ /* 0x000fea0003800000 */
[----:B------:R-:W-:Y:S01]  /*0cb0*/  LOP3.LUT R2, R0, 0x7fffff, RZ, 0xc0, !PT ;  /* 0x007fffff00027812 */ /* 0x000fe200078ec0ff */
[----:B------:R-:W-:-:S03]  /*0cc0*/  HFMA2 R10, -RZ, RZ, 0, 1.78813934326171875e-07 ;  /* 0x00000003ff0a7431 */ /* 0x000fc600000001ff */
[----:B------:R-:W-:-:S04]  /*0cd0*/  LOP3.LUT R2, R2, 0x3f800000, RZ, 0xfc, !PT ;  /* 0x3f80000002027812 */ /* 0x000fc800078efcff */
[----:B------:R-:W0:Y:S01]  /*0ce0*/  MUFU.RCP R3, R2 ;  /* 0x0000000200037308 */ /* 0x000e220000001000 */
[----:B------:R-:W-:Y:S01]  /*0cf0*/  SHF.L.U32 R10, R10, R11, RZ ;  /* 0x0000000b0a0a7219 */ /* 0x000fe200000006ff */
[----:B0-----:R-:W-:-:S04]  /*0d00*/  FFMA R7, R2, R3, -1 ;  /* 0xbf80000002077423 */ /* 0x001fc80000000003 */
[----:B------:R-:W-:-:S04]  /*0d10*/  FADD.FTZ R8, -R7, -RZ ;  /* 0x800000ff07087221 */ /* 0x000fc80000010100 */
[CCC-:B------:R-:W-:Y:S01]  /*0d20*/  FFMA.RM R7, R3.reuse, R8.reuse, R3.reuse ;  /* 0x0000000803077223 */ /* 0x1c0fe20000004003 */
[----:B------:R-:W-:-:S04]  /*0d30*/  FFMA.RP R8, R3, R8, R3 ;  /* 0x0000000803087223 */ /* 0x000fc80000008003 */
[C---:B------:R-:W-:Y:S02]  /*0d40*/  LOP3.LUT R3, R7.reuse, 0x7fffff, RZ, 0xc0, !PT ;  /* 0x007fffff07037812 */ /* 0x040fe400078ec0ff */
[----:B------:R-:W-:Y:S02]  /*0d50*/  FSETP.NEU.FTZ.AND P0, PT, R7, R8, PT ;  /* 0x000000080700720b */ /* 0x000fe40003f1d000 */
[----:B------:R-:W-:Y:S02]  /*0d60*/  LOP3.LUT R3, R3, 0x800000, RZ, 0xfc, !PT ;  /* 0x0080000003037812 */ /* 0x000fe400078efcff */
[----:B------:R-:W-:Y:S02]  /*0d70*/  SEL R7, RZ, 0xffffffff, !P0 ;  /* 0xffffffffff077807 */ /* 0x000fe40004000000 */
[----:B------:R-:W-:Y:S02]  /*0d80*/  LOP3.LUT R10, R10, R3, RZ, 0xc0, !PT ;  /* 0x000000030a0a7212 */ /* 0x000fe400078ec0ff */
[----:B------:R-:W-:-:S02]  /*0d90*/  IADD3 R2, PT, PT, -R7, RZ, RZ ;  /* 0x000000ff07027210 */ /* 0x000fc40007ffe1ff */
[-C--:B------:R-:W-:Y:S02]  /*0da0*/  SHF.R.U32.HI R10, RZ, R11.reuse, R10 ;  /* 0x0000000bff0a7219 */ /* 0x080fe4000001160a */
[----:B------:R-:W-:Y:S02]  /*0db0*/  LOP3.LUT P1, RZ, R2, R11, R3, 0xf8, !PT ;  /* 0x0000000b02ff7212 */ /* 0x000fe4000782f803 */
[C---:B------:R-:W-:Y:S02]  /*0dc0*/  LOP3.LUT P0, RZ, R10.reuse, 0x1, RZ, 0xc0, !PT ;  /* 0x000000010aff7812 */ /* 0x040fe4000780c0ff */
[----:B------:R-:W-:-:S04]  /*0dd0*/  LOP3.LUT P2, RZ, R10, 0x2, RZ, 0xc0, !PT ;  /* 0x000000020aff7812 */ /* 0x000fc8000784c0ff */
[----:B------:R-:W-:Y:S02]  /*0de0*/  PLOP3.LUT P0, PT, P0, P1, P2, 0xe0, 0x0 ;  /* 0x000000000000781c */ /* 0x000fe40000703c20 */
[----:B------:R-:W-:Y:S02]  /*0df0*/  LOP3.LUT P1, RZ, R0, 0x7fffff, RZ, 0xc0, !PT ;  /* 0x007fffff00ff7812 */ /* 0x000fe4000782c0ff */
[----:B------:R-:W-:-:S04]  /*0e00*/  SEL R2, RZ, 0x1, !P0 ;  /* 0x00000001ff027807 */ /* 0x000fc80004000000 */
[----:B------:R-:W-:-:S04]  /*0e10*/  IADD3 R2, PT, PT, -R2, RZ, RZ ;  /* 0x000000ff02027210 */ /* 0x000fc80007ffe1ff */
[----:B------:R-:W-:Y:S01]  /*0e20*/  ISETP.GE.AND P0, PT, R2, RZ, PT ;  /* 0x000000ff0200720c */ /* 0x000fe20003f06270 */
[----:B------:R-:W-:-:S05]  /*0e30*/  VIADD R2, R9, 0xffffff04 ;  /* 0xffffff0409027836 */ /* 0x000fca0000000000 */
[----:B------:R-:W-:-:S07]  /*0e40*/  SHF.R.U32.HI R3, RZ, R2, R3 ;  /* 0x00000002ff037219 */ /* 0x000fce0000011603 */
[----:B------:R-:W-:-:S04]  /*0e50*/  @!P0 IADD3 R3, PT, PT, R3, 0x1, RZ ;  /* 0x0000000103038810 */ /* 0x000fc80007ffe0ff */
[----:B------:R-:W-:-:S04]  /*0e60*/  @!P1 SHF.L.U32 R3, R3, 0x1, RZ ;  /* 0x0000000103039819 */ /* 0x000fc800000006ff */
[----:B------:R-:W-:Y:S01]  /*0e70*/  LOP3.LUT R3, R3, 0x80000000, R0, 0xf8, !PT ;  /* 0x8000000003037812 */ /* 0x000fe200078ef800 */
[----:B------:R-:W-:Y:S06]  /*0e80*/  BRA `(.L_x_14) ;  /* 0x0000000000047947 */ /* 0x000fec0003800000 */
.L_x_15:
[----:B------:R0:W1:Y:S02]  /*0e90*/  MUFU.RCP R3, R0 ;  /* 0x0000000000037308 */ /* 0x0000640000001000 */
.L_x_14:
[----:B------:R-:W-:Y:S05]  /*0ea0*/  BSYNC.RECONVERGENT B1 ;  /* 0x0000000000017941 */ /* 0x000fea0003800200 */
.L_x_12:
[----:B------:R-:W-:-:S04]  /*0eb0*/  MOV R7, 0x0 ;  /* 0x0000000000077802 */ /* 0x000fc80000000f00 */
[----:B01----:R-:W-:Y:S05]  /*0ec0*/  RET.REL.NODEC R6 `(_Z32adaptive_avg_pool_sigmoid_kernelPKfPfiiii) ;  /* 0xfffffff0064c7950 */ /* 0x003fea0003c3ffff */
.L_x_16:
[----:B------:R-:W-:-:S00]  /*0ed0*/  BRA `(.L_x_16) ;  /* 0xfffffffc00fc7947 */ /* 0x000fc0000383ffff */
[----:B------:R-:W-:-:S00]  /*0ee0*/  NOP ;  /* 0x0000000000007918 */ /* 0x000fc00000000000 */
        /* <DEDUP_REMOVED lines=9> */
.L_x_17:


//--------------------- .nv.shared.reserved.0     --------------------------
	.section	.nv.shared.reserved.0,"aw",@nobits
	.weak		__nv_reservedSMEM_offset_0_alias
	.size		__nv_reservedSMEM_offset_0_alias, 0, 64
	.other		__nv_reservedSMEM_offset_0_alias,@"STO_CUDA_RESERVED_SHARED STV_DEFAULT"
__nv_reservedSMEM_offset_0_alias:
	.zero		0
	.zero		64


//--------------------- .nv.constant0._Z32adaptive_avg_pool_sigmoid_kernelPKfPfiiii --------------------------
	.section	.nv.constant0._Z32adaptive_avg_pool_sigmoid_kernelPKfPfiiii,"a",@progbits
	.sectionflags	@""
	.align	4
.nv.constant0._Z32adaptive_avg_pool_sigmoid_kernelPKfPfiiii:
	.zero		928


//--------------------- SYMBOLS --------------------------

	.type		.nv.reservedSmem.offset0,@object
	.size		.nv.reservedSmem.offset0,0x4
